//
// Generated by NVIDIA NVVM Compiler
//
// Compiler Build ID: CL-36424714
// Cuda compilation tools, release 13.0, V13.0.88
// Based on NVVM 20.0.0
//

.version 9.0
.target sm_100
.address_size 64

	// .globl	_Z11vote_activev
.extern .func  (.param .b32 func_retval0) vprintf
(
	.param .b64 vprintf_param_0,
	.param .b64 vprintf_param_1
)
;
.global .align 1 .b8 $str[16] = {102, 117, 108, 108, 109, 97, 115, 107, 32, 45, 45, 32, 37, 120, 10};
.global .align 1 .b8 $str$1[12] = {109, 97, 115, 107, 32, 45, 45, 32, 37, 120, 10};

.visible .entry _Z11vote_activev()
{
	.local .align 8 .b8 	__local_depot0[8];
	.reg .b64 	%SP;
	.reg .b64 	%SPL;
	.reg .pred 	%p<2>;
	.reg .b32 	%r<12>;
	.reg .b64 	%rd<8>;

	mov.u64 	%SPL, __local_depot0;
	cvta.local.u64 	%SP, %SPL;
	add.u64 	%rd2, %SP, 0;
	add.u64 	%rd1, %SPL, 0;
	mov.u32 	%r2, %ntid.x;
	mov.u32 	%r3, %ctaid.x;
	mov.u32 	%r4, %tid.x;
	mad.lo.s32 	%r5, %r2, %r3, %r4;
	// begin inline asm
	activemask.b32 %r1;
	// end inline asm
	st.local.u32 	[%rd1], %r1;
	mov.u64 	%rd3, $str;
	cvta.global.u64 	%rd4, %rd3;
	{ // callseq 0, 0
	.param .b64 param0;
	st.param.b64 	[param0], %rd4;
	.param .b64 param1;
	st.param.b64 	[param1], %rd2;
	.param .b32 retval0;
	call.uni (retval0), 
	vprintf, 
	(
	param0, 
	param1
	);
	ld.param.b32 	%r6, [retval0];
	} // callseq 0
	and.b32  	%r8, %r5, 1;
	setp.eq.b32 	%p1, %r8, 1;
	@%p1 bra 	$L__BB0_2;
	// begin inline asm
	activemask.b32 %r9;
	// end inline asm
	st.local.u32 	[%rd1], %r9;
	mov.u64 	%rd5, $str$1;
	cvta.global.u64 	%rd6, %rd5;
	{ // callseq 1, 0
	.param .b64 param0;
	st.param.b64 	[param0], %rd6;
	.param .b64 param1;
	st.param.b64 	[param1], %rd2;
	.param .b32 retval0;
	call.uni (retval0), 
	vprintf, 
	(
	param0, 
	param1
	);
	ld.param.b32 	%r10, [retval0];
	} // callseq 1
$L__BB0_2:
	ret;

}


// ===== COMPILED SASS (sm_100) =====

	.target	sm_100

	.elftype	@"ET_EXEC"


//--------------------- .note.nv.tkinfo           --------------------------
	.section	.note.nv.tkinfo,"",@"SHT_NOTE"
	.sectionflags	@"SHF_NOTE_NV_TKINFO"
	.tkinfo
        /*0018*/ 	.word	0x00000002
        /*0030*/ 	.string	""
        /*0030*/ 	.string	"ptxas"
        /*0030*/ 	.string	"Cuda compilation tools, release 13.0, V13.0.88"
        /*0030*/ 	.string	"Build cuda_13.0.r13.0/compiler.36424714_0"
        /*0030*/ 	.string	"-arch sm_100 -m 64 "



//--------------------- .note.nv.cuinfo           --------------------------
	.section	.note.nv.cuinfo,"",@"SHT_NOTE"
	.sectionflags	@"SHF_NOTE_NV_CUINFO"
        /*0018*/ 	.short	0x0002
        /*001a*/ 	.short	0x0064
        /*001c*/ 	.short	0x0082
	.zero		2


//--------------------- .nv.info                  --------------------------
	.section	.nv.info,"",@"SHT_CUDA_INFO"
	.align	4


	//----- nvinfo : EIATTR_REGCOUNT
	.align		4
        /*0000*/ 	.byte	0x04, 0x2f
        /*0002*/ 	.short	(.L_3 - .L_2)
	.align		4
.L_2:
        /*0004*/ 	.word	index@(_Z11vote_activev)
        /*0008*/ 	.word	0x00000018


	//----- nvinfo : EIATTR_FRAME_SIZE
	.align		4
.L_3:
        /*000c*/ 	.byte	0x04, 0x11
        /*000e*/ 	.short	(.L_5 - .L_4)
	.align		4
.L_4:
        /*0010*/ 	.word	index@(_Z11vote_activev)
        /*0014*/ 	.word	0x00000008


	//----- nvinfo : EIATTR_MIN_STACK_SIZE
	.align		4
.L_5:
        /*0018*/ 	.byte	0x04, 0x12
        /*001a*/ 	.short	(.L_7 - .L_6)
	.align		4
.L_6:
        /*001c*/ 	.word	index@(_Z11vote_activev)
        /*0020*/ 	.word	0x00000008
.L_7:


//--------------------- .nv.compat                --------------------------
	.section	.nv.compat,"",@"SHT_CUDA_COMPAT_INFO"
	.align	4
        /*0000*/ 	.byte	0x02, 0x09, 0x00, 0x00, 0x02, 0x02, 0x01, 0x00, 0x02, 0x05, 0x05, 0x00, 0x03, 0x07, 0x01, 0x01
        /*0010*/ 	.byte	0x02, 0x03, 0x00, 0x00, 0x02, 0x06, 0x01, 0x00, 0x04, 0x0b, 0x08, 0x00, 0x09, 0x00, 0x00, 0x00
        /*0020*/ 	.byte	0x00, 0x00, 0x00, 0x00


//--------------------- .nv.info._Z11vote_activev --------------------------
	.section	.nv.info._Z11vote_activev,"",@"SHT_CUDA_INFO"
	.sectionflags	@""
	.align	4


	//----- nvinfo : EIATTR_CUDA_API_VERSION
	.align		4
        /*0000*/ 	.byte	0x04, 0x37
        /*0002*/ 	.short	(.L_9 - .L_8)
.L_8:
        /*0004*/ 	.word	0x00000082


	//----- nvinfo : EIATTR_SPARSE_MMA_MASK
	.align		4
.L_9:
        /*0008*/ 	.byte	0x03, 0x50
        /*000a*/ 	.short	0x0000


	//----- nvinfo : EIATTR_MAXREG_COUNT
	.align		4
        /*000c*/ 	.byte	0x03, 0x1b
        /*000e*/ 	.short	0x00ff


	//----- nvinfo : EIATTR_EXTERNS
	.align		4
        /*0010*/ 	.byte	0x04, 0x0f
        /*0012*/ 	.short	(.L_11 - .L_10)


	//   ....[0]....
	.align		4
.L_10:
        /*0014*/ 	.word	index@(vprintf)


	//----- nvinfo : EIATTR_MERCURY_ISA_VERSION
	.align		4
.L_11:
        /*0018*/ 	.byte	0x03, 0x5f
        /*001a*/ 	.short	0x0101


	//----- nvinfo : EIATTR_VRC_CTA_INIT_COUNT
	.align		4
        /*001c*/ 	.byte	0x02, 0x4a
	.zero		1
	.zero		1


	//----- nvinfo : EIATTR_SYSCALL_OFFSETS
	.align		4
        /*0020*/ 	.byte	0x04, 0x46
        /*0022*/ 	.short	(.L_13 - .L_12)


	//   ....[0]....
.L_12:
        /*0024*/ 	.word	0x00000140


	//   ....[1]....
        /*0028*/ 	.word	0x00000210


	//----- nvinfo : EIATTR_EXIT_INSTR_OFFSETS
	.align		4
.L_13:
        /*002c*/ 	.byte	0x04, 0x1c
        /*002e*/ 	.short	(.L_15 - .L_14)


	//   ....[0]....
.L_14:
        /*0030*/ 	.word	0x00000170


	//   ....[1]....
        /*0034*/ 	.word	0x00000220


	//----- nvinfo : EIATTR_CRS_STACK_SIZE
	.align		4
.L_15:
        /*0038*/ 	.byte	0x04, 0x1e
        /*003a*/ 	.short	(.L_17 - .L_16)
.L_16:
        /*003c*/ 	.word	0x00000000


	//----- nvinfo : EIATTR_SW_WAR
	.align		4
.L_17:
        /*0040*/ 	.byte	0x04, 0x36
        /*0042*/ 	.short	(.L_19 - .L_18)
.L_18:
        /*0044*/ 	.word	0x00000008
.L_19:


//--------------------- .nv.callgraph             --------------------------
	.section	.nv.callgraph,"",@"SHT_CUDA_CALLGRAPH"
	.align	4
	.sectionentsize	8
	.align		4
        /*0000*/ 	.word	0x00000000
	.align		4
        /*0004*/ 	.word	0xffffffff
	.align		4
        /*0008*/ 	.word	index@(_Z11vote_activev)
	.align		4
        /*000c*/ 	.word	index@(vprintf)
	.align		4
        /*0010*/ 	.word	0x00000000
	.align		4
        /*0014*/ 	.word	0xfffffffe
	.align		4
        /*0018*/ 	.word	0x00000000
	.align		4
        /*001c*/ 	.word	0xfffffffd
	.align		4
        /*0020*/ 	.word	0x00000000
	.align		4
        /*0024*/ 	.word	0xfffffffc


//--------------------- .nv.constant4             --------------------------
	.section	.nv.constant4,"a",@progbits
	.align	8
	.align		8
.nv.constant4:
        /*0000*/ 	.dword	vprintf
	.align		8
        /*0008*/ 	.dword	$str
	.align		8
        /*0010*/ 	.dword	$str$1


//--------------------- .text._Z11vote_activev    --------------------------
	.section	.text._Z11vote_activev,"ax",@progbits
	.align	128
        .global         _Z11vote_activev
        .type           _Z11vote_activev,@function
        .size           _Z11vote_activev,(.L_x_3 - _Z11vote_activev)
        .other          _Z11vote_activev,@"STO_CUDA_ENTRY STV_DEFAULT"
_Z11vote_activev:
.text._Z11vote_activev:
[----:B------:R-:W0:Y:S01]  /*0000*/  LDC R1, c[0x0][0x37c] ;  /* 0x0000df00ff017b82 */ /* 0x000e220000000800 */
[----:B------:R-:W1:Y:S01]  /*0010*/  S2R R16, SR_CTAID.X ;  /* 0x0000000000107919 */ /* 0x000e620000002500 */
[----:B------:R-:W2:Y:S01]  /*0020*/  LDCU UR4, c[0x0][0x2f8] ;  /* 0x00005f00ff0477ac */ /* 0x000ea20008000800 */
[----:B0-----:R-:W-:Y:S01]  /*0030*/  VIADD R1, R1, 0xfffffff8 ;  /* 0xfffffff801017836 */ /* 0x001fe20000000000 */
[----:B------:R-:W-:Y:S01]  /*0040*/  VOTE.ANY R0, PT, PT ;  /* 0x0000000000007806 */ /* 0x000fe200038e0100 */
[----:B------:R-:W1:Y:S01]  /*0050*/  S2R R3, SR_TID.X ;  /* 0x0000000000037919 */ /* 0x000e620000002100 */
[----:B------:R-:W-:Y:S01]  /*0060*/  MOV R17, 0x0 ;  /* 0x0000000000117802 */ /* 0x000fe20000000f00 */
[----:B------:R-:W0:Y:S02]  /*0070*/  LDCU UR5, c[0x0][0x2fc] ;  /* 0x00005f80ff0577ac */ /* 0x000e240008000800 */
[----:B------:R3:W-:Y:S01]  /*0080*/  STL [R1], R0 ;  /* 0x0000000001007387 */ /* 0x0007e20000100800 */
[----:B------:R3:W4:Y:S01]  /*0090*/  LDC.64 R8, c[0x4][R17] ;  /* 0x0100000011087b82 */ /* 0x0007220000000a00 */
[----:B------:R-:W1:Y:S01]  /*00a0*/  LDCU UR6, c[0x0][0x360] ;  /* 0x00006c00ff0677ac */ /* 0x000e620008000800 */
[----:B------:R-:W5:Y:S01]  /*00b0*/  LDCU.64 UR8, c[0x4][0x8] ;  /* 0x01000100ff0877ac */ /* 0x000f620008000a00 */
[----:B--2---:R-:W-:-:S05]  /*00c0*/  IADD3 R2, P0, PT, R1, UR4, RZ ;  /* 0x0000000401027c10 */ /* 0x004fca000ff1e0ff */
[----:B0-----:R-:W-:Y:S02]  /*00d0*/  IMAD.X R18, RZ, RZ, UR5, P0 ;  /* 0x00000005ff127e24 */ /* 0x001fe400080e06ff */
[----:B------:R-:W-:Y:S02]  /*00e0*/  IMAD.MOV.U32 R6, RZ, RZ, R2 ;  /* 0x000000ffff067224 */ /* 0x000fe400078e0002 */
[----:B------:R-:W-:Y:S02]  /*00f0*/  IMAD.MOV.U32 R7, RZ, RZ, R18 ;  /* 0x000000ffff077224 */ /* 0x000fe400078e0012 */
[----:B-----5:R-:W-:Y:S01]  /*0100*/  IMAD.U32 R4, RZ, RZ, UR8 ;  /* 0x00000008ff047e24 */ /* 0x020fe2000f8e00ff */
[----:B------:R-:W-:Y:S01]  /*0110*/  MOV R5, UR9 ;  /* 0x0000000900057c02 */ /* 0x000fe20008000f00 */
[----:B-1-3--:R-:W-:-:S07]  /*0120*/  IMAD R16, R16, UR6, R3 ;  /* 0x0000000610107c24 */ /* 0x00afce000f8e0203 */
[----:B------:R-:W-:-:S07]  /*0130*/  LEPC R20, `(.L_x_0) ;  /* 0x000000001014794e */ /* 0x000fce0000000000 */
[----:B----4-:R-:W-:Y:S05]  /*0140*/  CALL.ABS.NOINC R8 ;  /* 0x0000000008007343 */ /* 0x010fea0003c00000 */
.L_x_0:
[----:B------:R-:W-:-:S04]  /*0150*/  LOP3.LUT R16, R16, 0x1, RZ, 0xc0, !PT ;  /* 0x0000000110107812 */ /* 0x000fc800078ec0ff */
[----:B------:R-:W-:-:S13]  /*0160*/  ISETP.NE.U32.AND P0, PT, R16, 0x1, PT ;  /* 0x000000011000780c */ /* 0x000fda0003f05070 */
[----:B------:R-:W-:Y:S05]  /*0170*/  @!P0 EXIT ;  /* 0x000000000000894d */ /* 0x000fea0003800000 */
[----:B------:R-:W-:Y:S01]  /*0180*/  VOTE.ANY R0, PT, PT ;  /* 0x0000000000007806 */ /* 0x000fe200038e0100 */
[----:B------:R0:W1:Y:S01]  /*0190*/  LDC.64 R8, c[0x4][R17] ;  /* 0x0100000011087b82 */ /* 0x0000620000000a00 */
[----:B------:R-:W2:Y:S01]  /*01a0*/  LDCU.64 UR4, c[0x4][0x10] ;  /* 0x01000200ff0477ac */ /* 0x000ea20008000a00 */
[----:B------:R-:W-:Y:S01]  /*01b0*/  IMAD.MOV.U32 R6, RZ, RZ, R2 ;  /* 0x000000ffff067224 */ /* 0x000fe200078e0002 */
[----:B------:R-:W-:Y:S01]  /*01c0*/  MOV R7, R18 ;  /* 0x0000001200077202 */ /* 0x000fe20000000f00 */
[----:B------:R0:W-:Y:S01]  /*01d0*/  STL [R1], R0 ;  /* 0x0000000001007387 */ /* 0x0001e20000100800 */
[----:B--2---:R-:W-:Y:S01]  /*01e0*/  MOV R4, UR4 ;  /* 0x0000000400047c02 */ /* 0x004fe20008000f00 */
[----:B0-----:R-:W-:-:S07]  /*01f0*/  IMAD.U32 R5, RZ, RZ, UR5 ;  /* 0x00000005ff057e24 */ /* 0x001fce000f8e00ff */
[----:B------:R-:W-:-:S07]  /*0200*/  LEPC R20, `(.L_x_1) ;  /* 0x000000001014794e */ /* 0x000fce0000000000 */
[----:B-1----:R-:W-:Y:S05]  /*0210*/  CALL.ABS.NOINC R8 ;  /* 0x0000000008007343 */ /* 0x002fea0003c00000 */
.L_x_1:
[----:B------:R-:W-:Y:S05]  /*0220*/  EXIT ;  /* 0x000000000000794d */ /* 0x000fea0003800000 */
.L_x_2:
[----:B------:R-:W-:-:S00]  /*0230*/  BRA `(.L_x_2) ;  /* 0xfffffffc00fc7947 */ /* 0x000fc0000383ffff */
[----:B------:R-:W-:-:S00]  /*0240*/  NOP ;  /* 0x0000000000007918 */ /* 0x000fc00000000000 */
        /* <DEDUP_REMOVED lines=11> */
.L_x_3:


//--------------------- .nv.global.init           --------------------------
	.section	.nv.global.init,"aw",@progbits
.nv.global.init:
	.type		$str$1,@object
	.size		$str$1,($str - $str$1)
$str$1:
        /*0000*/ 	.byte	0x6d, 0x61, 0x73, 0x6b, 0x20, 0x2d, 0x2d, 0x20, 0x25, 0x78, 0x0a, 0x00
	.type		$str,@object
	.size		$str,(.L_0 - $str)
$str:
        /*000c*/ 	.byte	0x66, 0x75, 0x6c, 0x6c, 0x6d, 0x61, 0x73, 0x6b, 0x20, 0x2d, 0x2d, 0x20, 0x25, 0x78, 0x0a, 0x00
.L_0:


//--------------------- .nv.shared.reserved.0     --------------------------
	.section	.nv.shared.reserved.0,"aw",@nobits
	.weak		__nv_reservedSMEM_offset_0_alias
	.size		__nv_reservedSMEM_offset_0_alias, 0, 64
	.other		__nv_reservedSMEM_offset_0_alias,@"STO_CUDA_RESERVED_SHARED STV_DEFAULT"
__nv_reservedSMEM_offset_0_alias:
	.zero		0
	.zero		64


//--------------------- .nv.constant0._Z11vote_activev --------------------------
	.section	.nv.constant0._Z11vote_activev,"a",@progbits
	.sectionflags	@""
	.align	4
.nv.constant0._Z11vote_activev:
	.zero		896


//--------------------- SYMBOLS --------------------------

	.type		.nv.reservedSmem.offset0,@object
	.size		.nv.reservedSmem.offset0,0x4
	.type		vprintf,@function
